	.headerflags	@"EF_CUDA_TEXMODE_UNIFIED EF_CUDA_64BIT_ADDRESS EF_CUDA_ACCELERATORS EF_CUDA_SM90 EF_CUDA_VIRTUAL_SM(EF_CUDA_SM90)"
	.elftype	@"ET_EXEC"


//--------------------- .nv.info                  --------------------------
	.section	.nv.info,"",@"SHT_CUDA_INFO"
	.align	4


	//----- nvinfo : EIATTR_REGCOUNT
	.align		4
        /*0000*/ 	.byte	0x04, 0x2f
        /*0002*/ 	.short	(.L_1 - .L_0)
	.align		4
.L_0:
        /*0004*/ 	.word	index@(triton_poi_fused_add_clamp_5)
        /*0008*/ 	.word	0x00000008


	//----- nvinfo : EIATTR_MIN_STACK_SIZE
	.align		4
.L_1:
        /*000c*/ 	.byte	0x04, 0x12
        /*000e*/ 	.short	(.L_3 - .L_2)
	.align		4
.L_2:
        /*0010*/ 	.word	index@(triton_poi_fused_add_clamp_5)
        /*0014*/ 	.word	0x00000000


	//----- nvinfo : EIATTR_FRAME_SIZE
	.align		4
.L_3:
        /*0018*/ 	.byte	0x04, 0x11
        /*001a*/ 	.short	(.L_5 - .L_4)
	.align		4
.L_4:
        /*001c*/ 	.word	index@(triton_poi_fused_add_clamp_5)
        /*0020*/ 	.word	0x00000000


	//----- nvinfo : EIATTR_MIN_STACK_SIZE
	.align		4
.L_5:
        /*0024*/ 	.byte	0x04, 0x12
        /*0026*/ 	.short	(.L_7 - .L_6)
	.align		4
.L_6:
        /*0028*/ 	.word	index@(triton_poi_fused_add_clamp_5)
        /*002c*/ 	.word	0x00000000
.L_7:


//--------------------- .nv.info.triton_poi_fused_add_clamp_5 --------------------------
	.section	.nv.info.triton_poi_fused_add_clamp_5,"",@"SHT_CUDA_INFO"
	.sectionflags	@""
	.align	4


	//----- nvinfo : EIATTR_CUDA_API_VERSION
	.align		4
        /*0000*/ 	.byte	0x04, 0x37
        /*0002*/ 	.short	(.L_9 - .L_8)
.L_8:
        /*0004*/ 	.word	0x0000007c


	//----- nvinfo : EIATTR_KPARAM_INFO
	.align		4
.L_9:
        /*0008*/ 	.byte	0x04, 0x17
        /*000a*/ 	.short	(.L_11 - .L_10)
.L_10:
        /*000c*/ 	.word	0x00000000
        /*0010*/ 	.short	0x0001
        /*0012*/ 	.short	0x0008
        /*0014*/ 	.byte	0x00, 0xf0, 0x11, 0x00


	//----- nvinfo : EIATTR_KPARAM_INFO
	.align		4
.L_11:
        /*0018*/ 	.byte	0x04, 0x17
        /*001a*/ 	.short	(.L_13 - .L_12)
.L_12:
        /*001c*/ 	.word	0x00000000
        /*0020*/ 	.short	0x0000
        /*0022*/ 	.short	0x0000
        /*0024*/ 	.byte	0x00, 0xf4, 0x21, 0x00


	//----- nvinfo : EIATTR_SPARSE_MMA_MASK
	.align		4
.L_13:
        /*0028*/ 	.byte	0x03, 0x50
        /*002a*/ 	.short	0x0000


	//----- nvinfo : EIATTR_MAXREG_COUNT
	.align		4
        /*002c*/ 	.byte	0x03, 0x1b
        /*002e*/ 	.short	0x00ff


	//----- nvinfo : EIATTR_EXIT_INSTR_OFFSETS
	.align		4
        /*0030*/ 	.byte	0x04, 0x1c
        /*0032*/ 	.short	(.L_15 - .L_14)


	//   ....[0]....
.L_14:
        /*0034*/ 	.word	0x00000120


	//   ....[1]....
        /*0038*/ 	.word	0x00000150


	//----- nvinfo : EIATTR_REQNTID
	.align		4
.L_15:
        /*003c*/ 	.byte	0x04, 0x10
        /*003e*/ 	.short	(.L_17 - .L_16)
.L_16:
        /*0040*/ 	.word	0x00000020
        /*0044*/ 	.word	0x00000001
        /*0048*/ 	.word	0x00000001


	//----- nvinfo : EIATTR_CBANK_PARAM_SIZE
	.align		4
.L_17:
        /*004c*/ 	.byte	0x03, 0x19
        /*004e*/ 	.short	0x000c


	//----- nvinfo : EIATTR_PARAM_CBANK
	.align		4
        /*0050*/ 	.byte	0x04, 0x0a
        /*0052*/ 	.short	(.L_19 - .L_18)
	.align		4
.L_18:
        /*0054*/ 	.word	index@(.nv.constant0.triton_poi_fused_add_clamp_5)
        /*0058*/ 	.short	0x0210
        /*005a*/ 	.short	0x000c


	//----- nvinfo : EIATTR_SW_WAR
	.align		4
.L_19:
        /*005c*/ 	.byte	0x04, 0x36
        /*005e*/ 	.short	(.L_21 - .L_20)
.L_20:
        /*0060*/ 	.word	0x00000008
.L_21:


//--------------------- .nv.callgraph             --------------------------
	.section	.nv.callgraph,"",@"SHT_CUDA_CALLGRAPH"
	.align	4
	.sectionentsize	8
	.align		4
        /*0000*/ 	.word	0x00000000
	.align		4
        /*0004*/ 	.word	0xffffffff
	.align		4
        /*0008*/ 	.word	0x00000000
	.align		4
        /*000c*/ 	.word	0xfffffffe
	.align		4
        /*0010*/ 	.word	0x00000000
	.align		4
        /*0014*/ 	.word	0xfffffffd
	.align		4
        /*0018*/ 	.word	0x00000000
	.align		4
        /*001c*/ 	.word	0xfffffffc


//--------------------- .text.triton_poi_fused_add_clamp_5 --------------------------
	.section	.text.triton_poi_fused_add_clamp_5,"ax",@progbits
	.align	128
        .global         triton_poi_fused_add_clamp_5
        .type           triton_poi_fused_add_clamp_5,@function
        .size           triton_poi_fused_add_clamp_5,(.L_x_1 - triton_poi_fused_add_clamp_5)
        .other          triton_poi_fused_add_clamp_5,@"STO_CUDA_ENTRY STV_DEFAULT"
triton_poi_fused_add_clamp_5:
.text.triton_poi_fused_add_clamp_5:
[----:B------:R-:W0:Y:S02]  /*0000*/  LDC R1, c[0x0][0x28] ;  /* 0x00000a00ff017b82 */ /* 0x000e240000000800 */
[----:B------:R-:W1:Y:S01]  /*0010*/  S2R R2, SR_TID.X ;  /* 0x0000000000027919 */ /* 0x000e620000002100 */
[----:B------:R-:W-:Y:S01]  /*0020*/  IMAD.MOV.U32 R5, RZ, RZ, 0x3e800000 ;  /* 0x3e800000ff057424 */ /* 0x000fe200078e00ff */
[----:B------:R-:W2:Y:S01]  /*0030*/  S2R R3, SR_CTAID.X ;  /* 0x0000000000037919 */ /* 0x000ea20000002500 */
[C---:B-1----:R-:W-:Y:S02]  /*0040*/  LOP3.LUT R0, R2.reuse, 0xf, RZ, 0xc0, !PT ;  /* 0x0000000f02007812 */ /* 0x042fe400078ec0ff */
[----:B------:R-:W-:-:S03]  /*0050*/  LOP3.LUT P0, RZ, R2, 0x10, RZ, 0xc0, !PT ;  /* 0x0000001002ff7812 */ /* 0x000fc6000780c0ff */
[----:B--2---:R-:W-:-:S05]  /*0060*/  IMAD R3, R3, 0x10, R0 ;  /* 0x0000001003037824 */ /* 0x004fca00078e0200 */
[----:B------:R-:W-:Y:S02]  /*0070*/  I2FP.F32.S32 R0, R3 ;  /* 0x0000000300007245 */ /* 0x000fe40000201400 */
[----:B------:R-:W-:-:S03]  /*0080*/  ISETP.LT.AND P0, PT, R3, 0x10, !P0 ;  /* 0x000000100300780c */ /* 0x000fc60004701270 */
[----:B------:R-:W-:-:S04]  /*0090*/  FADD R0, R0, 0.5 ;  /* 0x3f00000000007421 */ /* 0x000fc80000000000 */
[----:B------:R-:W-:Y:S02]  /*00a0*/  FFMA R0, R0, R5, -0.5 ;  /* 0xbf00000000007423 */ /* 0x000fe40000000005 */
[----:B------:R-:W1:Y:S03]  /*00b0*/  LDC.64 R4, c[0x0][0x210] ;  /* 0x00008400ff047b82 */ /* 0x000e660000000a00 */
[----:B------:R-:W-:-:S06]  /*00c0*/  FMNMX R0, RZ, R0, !PT ;  /* 0x00000000ff007209 */ /* 0x000fcc0007800000 */
[----:B------:R-:W2:Y:S02]  /*00d0*/  F2I.TRUNC.NTZ R0, R0 ;  /* 0x0000000000007305 */ /* 0x000ea4000020f100 */
[----:B--2---:R-:W-:Y:S01]  /*00e0*/  VIMNMX R2, R0, 0x2, PT ;  /* 0x0000000200027848 */ /* 0x004fe20003fe0100 */
[----:B-1----:R-:W-:-:S04]  /*00f0*/  IMAD.WIDE R4, R3, 0x8, R4 ;  /* 0x0000000803047825 */ /* 0x002fc800078e0204 */
[----:B------:R-:W-:-:S05]  /*0100*/  VIADD R2, R2, 0x1 ;  /* 0x0000000102027836 */ /* 0x000fca0000000000 */
[----:B------:R-:W-:Y:S01]  /*0110*/  SHF.R.S32.HI R3, RZ, 0x1f, R2 ;  /* 0x0000001fff037819 */ /* 0x000fe20000011402 */
[----:B------:R-:W-:Y:S06]  /*0120*/  @!P0 EXIT ;  /* 0x000000000000894d */ /* 0x000fec0003800000 */
[----:B------:R-:W-:Y:S02]  /*0130*/  ULDC.64 UR4, c[0x0][0x208] ;  /* 0x0000820000047ab9 */ /* 0x000fe40000000a00 */
[----:B------:R-:W-:Y:S01]  /*0140*/  STG.E.64 desc[UR4][R4.64], R2 ;  /* 0x0000000204007986 */ /* 0x000fe2000c101b04 */
[----:B------:R-:W-:Y:S05]  /*0150*/  EXIT ;  /* 0x000000000000794d */ /* 0x000fea0003800000 */
.L_x_0:
[----:B------:R-:W-:-:S00]  /*0160*/  BRA `(.L_x_0) ;  /* 0xfffffffc00fc7947 */ /* 0x000fc0000383ffff */
[----:B------:R-:W-:-:S00]  /*0170*/  NOP ;  /* 0x0000000000007918 */ /* 0x000fc00000000000 */
        /* <DEDUP_REMOVED lines=8> */
.L_x_1:


//--------------------- .nv.constant0.triton_poi_fused_add_clamp_5 --------------------------
	.section	.nv.constant0.triton_poi_fused_add_clamp_5,"a",@progbits
	.sectionflags	@""
	.align	4
.nv.constant0.triton_poi_fused_add_clamp_5:
	.zero		540
